//
// Generated by NVIDIA NVVM Compiler
//
// Compiler Build ID: CL-36424714
// Cuda compilation tools, release 13.0, V13.0.88
// Based on NVVM 20.0.0
//

.version 9.0
.target sm_100
.address_size 64

	// .globl	_Z12matmulkernelPfS_S_i
// _ZZ12matmulkernelPfS_S_iE4ds_M has been demoted
// _ZZ12matmulkernelPfS_S_iE4ds_N has been demoted

.visible .entry _Z12matmulkernelPfS_S_i(
	.param .u64 .ptr .align 1 _Z12matmulkernelPfS_S_i_param_0,
	.param .u64 .ptr .align 1 _Z12matmulkernelPfS_S_i_param_1,
	.param .u64 .ptr .align 1 _Z12matmulkernelPfS_S_i_param_2,
	.param .u32 _Z12matmulkernelPfS_S_i_param_3
)
{
	.reg .pred 	%p<8>;
	.reg .b32 	%r<104>;
	.reg .b32 	%f<368>;
	.reg .b64 	%rd<40>;
	// demoted variable
	.shared .align 4 .b8 _ZZ12matmulkernelPfS_S_iE4ds_M[1024];
	// demoted variable
	.shared .align 4 .b8 _ZZ12matmulkernelPfS_S_iE4ds_N[1024];
	ld.param.u32 	%r31, [_Z12matmulkernelPfS_S_i_param_3];
	mov.u32 	%r1, %tid.x;
	mov.u32 	%r2, %tid.y;
	mov.u32 	%r32, %ctaid.y;
	shl.b32 	%r33, %r32, 4;
	add.s32 	%r3, %r33, %r2;
	mov.u32 	%r34, %ctaid.x;
	shl.b32 	%r4, %r34, 4;
	add.s32 	%r5, %r4, %r1;
	shr.s32 	%r35, %r31, 31;
	shr.u32 	%r36, %r35, 28;
	add.s32 	%r37, %r31, %r36;
	shr.s32 	%r6, %r37, 4;
	setp.lt.s32 	%p1, %r31, 16;
	mov.f32 	%f367, 0f00000000;
	@%p1 bra 	$L__BB0_9;
	mad.lo.s32 	%r100, %r31, %r3, %r1;
	shl.b32 	%r39, %r2, 6;
	mov.u32 	%r40, _ZZ12matmulkernelPfS_S_iE4ds_M;
	add.s32 	%r8, %r40, %r39;
	add.s32 	%r41, %r6, -1;
	setp.lt.u32 	%p2, %r41, 3;
	mov.f32 	%f367, 0f00000000;
	mov.b32 	%r103, 0;
	@%p2 bra 	$L__BB0_4;
	and.b32  	%r103, %r6, 134217724;
	neg.s32 	%r101, %r103;
	add.s32 	%r43, %r2, 48;
	mad.lo.s32 	%r44, %r31, %r43, %r1;
	add.s32 	%r99, %r44, %r4;
	add.s32 	%r45, %r2, 32;
	mad.lo.s32 	%r46, %r31, %r45, %r1;
	add.s32 	%r98, %r46, %r4;
	add.s32 	%r47, %r2, 16;
	mad.lo.s32 	%r48, %r31, %r47, %r1;
	add.s32 	%r97, %r48, %r4;
	mad.lo.s32 	%r49, %r2, %r31, %r1;
	add.s32 	%r96, %r49, %r4;
	mov.f32 	%f367, 0f00000000;
$L__BB0_3:
	.pragma "nounroll";
	ld.param.u64 	%rd36, [_Z12matmulkernelPfS_S_i_param_1];
	ld.param.u64 	%rd33, [_Z12matmulkernelPfS_S_i_param_0];
	cvta.to.global.u64 	%rd4, %rd33;
	mul.wide.s32 	%rd5, %r100, 4;
	add.s64 	%rd6, %rd4, %rd5;
	ld.global.f32 	%f14, [%rd6];
	shl.b32 	%r51, %r1, 2;
	add.s32 	%r52, %r8, %r51;
	st.shared.f32 	[%r52], %f14;
	cvta.to.global.u64 	%rd7, %rd36;
	mul.wide.s32 	%rd8, %r96, 4;
	add.s64 	%rd9, %rd7, %rd8;
	ld.global.f32 	%f15, [%rd9];
	mov.u32 	%r54, _ZZ12matmulkernelPfS_S_iE4ds_N;
	add.s32 	%r55, %r54, %r51;
	add.s32 	%r56, %r55, %r39;
	st.shared.f32 	[%r56], %f15;
	bar.sync 	0;
	ld.shared.f32 	%f16, [%r8];
	ld.shared.f32 	%f17, [%r55];
	fma.rn.f32 	%f18, %f16, %f17, %f367;
	ld.shared.f32 	%f19, [%r8+4];
	ld.shared.f32 	%f20, [%r55+64];
	fma.rn.f32 	%f21, %f19, %f20, %f18;
	ld.shared.f32 	%f22, [%r8+8];
	ld.shared.f32 	%f23, [%r55+128];
	fma.rn.f32 	%f24, %f22, %f23, %f21;
	ld.shared.f32 	%f25, [%r8+12];
	ld.shared.f32 	%f26, [%r55+192];
	fma.rn.f32 	%f27, %f25, %f26, %f24;
	ld.shared.f32 	%f28, [%r8+16];
	ld.shared.f32 	%f29, [%r55+256];
	fma.rn.f32 	%f30, %f28, %f29, %f27;
	ld.shared.f32 	%f31, [%r8+20];
	ld.shared.f32 	%f32, [%r55+320];
	fma.rn.f32 	%f33, %f31, %f32, %f30;
	ld.shared.f32 	%f34, [%r8+24];
	ld.shared.f32 	%f35, [%r55+384];
	fma.rn.f32 	%f36, %f34, %f35, %f33;
	ld.shared.f32 	%f37, [%r8+28];
	ld.shared.f32 	%f38, [%r55+448];
	fma.rn.f32 	%f39, %f37, %f38, %f36;
	ld.shared.f32 	%f40, [%r8+32];
	ld.shared.f32 	%f41, [%r55+512];
	fma.rn.f32 	%f42, %f40, %f41, %f39;
	ld.shared.f32 	%f43, [%r8+36];
	ld.shared.f32 	%f44, [%r55+576];
	fma.rn.f32 	%f45, %f43, %f44, %f42;
	ld.shared.f32 	%f46, [%r8+40];
	ld.shared.f32 	%f47, [%r55+640];
	fma.rn.f32 	%f48, %f46, %f47, %f45;
	ld.shared.f32 	%f49, [%r8+44];
	ld.shared.f32 	%f50, [%r55+704];
	fma.rn.f32 	%f51, %f49, %f50, %f48;
	ld.shared.f32 	%f52, [%r8+48];
	ld.shared.f32 	%f53, [%r55+768];
	fma.rn.f32 	%f54, %f52, %f53, %f51;
	ld.shared.f32 	%f55, [%r8+52];
	ld.shared.f32 	%f56, [%r55+832];
	fma.rn.f32 	%f57, %f55, %f56, %f54;
	ld.shared.f32 	%f58, [%r8+56];
	ld.shared.f32 	%f59, [%r55+896];
	fma.rn.f32 	%f60, %f58, %f59, %f57;
	ld.shared.f32 	%f61, [%r8+60];
	ld.shared.f32 	%f62, [%r55+960];
	fma.rn.f32 	%f63, %f61, %f62, %f60;
	bar.sync 	0;
	ld.global.f32 	%f64, [%rd6+64];
	st.shared.f32 	[%r52], %f64;
	mul.wide.s32 	%rd10, %r97, 4;
	add.s64 	%rd11, %rd7, %rd10;
	ld.global.f32 	%f65, [%rd11];
	st.shared.f32 	[%r56], %f65;
	bar.sync 	0;
	ld.shared.f32 	%f66, [%r8];
	ld.shared.f32 	%f67, [%r55];
	fma.rn.f32 	%f68, %f66, %f67, %f63;
	ld.shared.f32 	%f69, [%r8+4];
	ld.shared.f32 	%f70, [%r55+64];
	fma.rn.f32 	%f71, %f69, %f70, %f68;
	ld.shared.f32 	%f72, [%r8+8];
	ld.shared.f32 	%f73, [%r55+128];
	fma.rn.f32 	%f74, %f72, %f73, %f71;
	ld.shared.f32 	%f75, [%r8+12];
	ld.shared.f32 	%f76, [%r55+192];
	fma.rn.f32 	%f77, %f75, %f76, %f74;
	ld.shared.f32 	%f78, [%r8+16];
	ld.shared.f32 	%f79, [%r55+256];
	fma.rn.f32 	%f80, %f78, %f79, %f77;
	ld.shared.f32 	%f81, [%r8+20];
	ld.shared.f32 	%f82, [%r55+320];
	fma.rn.f32 	%f83, %f81, %f82, %f80;
	ld.shared.f32 	%f84, [%r8+24];
	ld.shared.f32 	%f85, [%r55+384];
	fma.rn.f32 	%f86, %f84, %f85, %f83;
	ld.shared.f32 	%f87, [%r8+28];
	ld.shared.f32 	%f88, [%r55+448];
	fma.rn.f32 	%f89, %f87, %f88, %f86;
	ld.shared.f32 	%f90, [%r8+32];
	ld.shared.f32 	%f91, [%r55+512];
	fma.rn.f32 	%f92, %f90, %f91, %f89;
	ld.shared.f32 	%f93, [%r8+36];
	ld.shared.f32 	%f94, [%r55+576];
	fma.rn.f32 	%f95, %f93, %f94, %f92;
	ld.shared.f32 	%f96, [%r8+40];
	ld.shared.f32 	%f97, [%r55+640];
	fma.rn.f32 	%f98, %f96, %f97, %f95;
	ld.shared.f32 	%f99, [%r8+44];
	ld.shared.f32 	%f100, [%r55+704];
	fma.rn.f32 	%f101, %f99, %f100, %f98;
	ld.shared.f32 	%f102, [%r8+48];
	ld.shared.f32 	%f103, [%r55+768];
	fma.rn.f32 	%f104, %f102, %f103, %f101;
	ld.shared.f32 	%f105, [%r8+52];
	ld.shared.f32 	%f106, [%r55+832];
	fma.rn.f32 	%f107, %f105, %f106, %f104;
	ld.shared.f32 	%f108, [%r8+56];
	ld.shared.f32 	%f109, [%r55+896];
	fma.rn.f32 	%f110, %f108, %f109, %f107;
	ld.shared.f32 	%f111, [%r8+60];
	ld.shared.f32 	%f112, [%r55+960];
	fma.rn.f32 	%f113, %f111, %f112, %f110;
	bar.sync 	0;
	ld.global.f32 	%f114, [%rd6+128];
	st.shared.f32 	[%r52], %f114;
	mul.wide.s32 	%rd12, %r98, 4;
	add.s64 	%rd13, %rd7, %rd12;
	ld.global.f32 	%f115, [%rd13];
	st.shared.f32 	[%r56], %f115;
	bar.sync 	0;
	ld.shared.f32 	%f116, [%r8];
	ld.shared.f32 	%f117, [%r55];
	fma.rn.f32 	%f118, %f116, %f117, %f113;
	ld.shared.f32 	%f119, [%r8+4];
	ld.shared.f32 	%f120, [%r55+64];
	fma.rn.f32 	%f121, %f119, %f120, %f118;
	ld.shared.f32 	%f122, [%r8+8];
	ld.shared.f32 	%f123, [%r55+128];
	fma.rn.f32 	%f124, %f122, %f123, %f121;
	ld.shared.f32 	%f125, [%r8+12];
	ld.shared.f32 	%f126, [%r55+192];
	fma.rn.f32 	%f127, %f125, %f126, %f124;
	ld.shared.f32 	%f128, [%r8+16];
	ld.shared.f32 	%f129, [%r55+256];
	fma.rn.f32 	%f130, %f128, %f129, %f127;
	ld.shared.f32 	%f131, [%r8+20];
	ld.shared.f32 	%f132, [%r55+320];
	fma.rn.f32 	%f133, %f131, %f132, %f130;
	ld.shared.f32 	%f134, [%r8+24];
	ld.shared.f32 	%f135, [%r55+384];
	fma.rn.f32 	%f136, %f134, %f135, %f133;
	ld.shared.f32 	%f137, [%r8+28];
	ld.shared.f32 	%f138, [%r55+448];
	fma.rn.f32 	%f139, %f137, %f138, %f136;
	ld.shared.f32 	%f140, [%r8+32];
	ld.shared.f32 	%f141, [%r55+512];
	fma.rn.f32 	%f142, %f140, %f141, %f139;
	ld.shared.f32 	%f143, [%r8+36];
	ld.shared.f32 	%f144, [%r55+576];
	fma.rn.f32 	%f145, %f143, %f144, %f142;
	ld.shared.f32 	%f146, [%r8+40];
	ld.shared.f32 	%f147, [%r55+640];
	fma.rn.f32 	%f148, %f146, %f147, %f145;
	ld.shared.f32 	%f149, [%r8+44];
	ld.shared.f32 	%f150, [%r55+704];
	fma.rn.f32 	%f151, %f149, %f150, %f148;
	ld.shared.f32 	%f152, [%r8+48];
	ld.shared.f32 	%f153, [%r55+768];
	fma.rn.f32 	%f154, %f152, %f153, %f151;
	ld.shared.f32 	%f155, [%r8+52];
	ld.shared.f32 	%f156, [%r55+832];
	fma.rn.f32 	%f157, %f155, %f156, %f154;
	ld.shared.f32 	%f158, [%r8+56];
	ld.shared.f32 	%f159, [%r55+896];
	fma.rn.f32 	%f160, %f158, %f159, %f157;
	ld.shared.f32 	%f161, [%r8+60];
	ld.shared.f32 	%f162, [%r55+960];
	fma.rn.f32 	%f163, %f161, %f162, %f160;
	bar.sync 	0;
	ld.global.f32 	%f164, [%rd6+192];
	st.shared.f32 	[%r52], %f164;
	mul.wide.s32 	%rd14, %r99, 4;
	add.s64 	%rd15, %rd7, %rd14;
	ld.global.f32 	%f165, [%rd15];
	st.shared.f32 	[%r56], %f165;
	bar.sync 	0;
	ld.shared.f32 	%f166, [%r8];
	ld.shared.f32 	%f167, [%r55];
	fma.rn.f32 	%f168, %f166, %f167, %f163;
	ld.shared.f32 	%f169, [%r8+4];
	ld.shared.f32 	%f170, [%r55+64];
	fma.rn.f32 	%f171, %f169, %f170, %f168;
	ld.shared.f32 	%f172, [%r8+8];
	ld.shared.f32 	%f173, [%r55+128];
	fma.rn.f32 	%f174, %f172, %f173, %f171;
	ld.shared.f32 	%f175, [%r8+12];
	ld.shared.f32 	%f176, [%r55+192];
	fma.rn.f32 	%f177, %f175, %f176, %f174;
	ld.shared.f32 	%f178, [%r8+16];
	ld.shared.f32 	%f179, [%r55+256];
	fma.rn.f32 	%f180, %f178, %f179, %f177;
	ld.shared.f32 	%f181, [%r8+20];
	ld.shared.f32 	%f182, [%r55+320];
	fma.rn.f32 	%f183, %f181, %f182, %f180;
	ld.shared.f32 	%f184, [%r8+24];
	ld.shared.f32 	%f185, [%r55+384];
	fma.rn.f32 	%f186, %f184, %f185, %f183;
	ld.shared.f32 	%f187, [%r8+28];
	ld.shared.f32 	%f188, [%r55+448];
	fma.rn.f32 	%f189, %f187, %f188, %f186;
	ld.shared.f32 	%f190, [%r8+32];
	ld.shared.f32 	%f191, [%r55+512];
	fma.rn.f32 	%f192, %f190, %f191, %f189;
	ld.shared.f32 	%f193, [%r8+36];
	ld.shared.f32 	%f194, [%r55+576];
	fma.rn.f32 	%f195, %f193, %f194, %f192;
	ld.shared.f32 	%f196, [%r8+40];
	ld.shared.f32 	%f197, [%r55+640];
	fma.rn.f32 	%f198, %f196, %f197, %f195;
	ld.shared.f32 	%f199, [%r8+44];
	ld.shared.f32 	%f200, [%r55+704];
	fma.rn.f32 	%f201, %f199, %f200, %f198;
	ld.shared.f32 	%f202, [%r8+48];
	ld.shared.f32 	%f203, [%r55+768];
	fma.rn.f32 	%f204, %f202, %f203, %f201;
	ld.shared.f32 	%f205, [%r8+52];
	ld.shared.f32 	%f206, [%r55+832];
	fma.rn.f32 	%f207, %f205, %f206, %f204;
	ld.shared.f32 	%f208, [%r8+56];
	ld.shared.f32 	%f209, [%r55+896];
	fma.rn.f32 	%f210, %f208, %f209, %f207;
	ld.shared.f32 	%f211, [%r8+60];
	ld.shared.f32 	%f212, [%r55+960];
	fma.rn.f32 	%f367, %f211, %f212, %f210;
	bar.sync 	0;
	add.s32 	%r101, %r101, 4;
	add.s32 	%r100, %r100, 64;
	shl.b32 	%r57, %r31, 6;
	add.s32 	%r99, %r99, %r57;
	add.s32 	%r98, %r98, %r57;
	add.s32 	%r97, %r97, %r57;
	add.s32 	%r96, %r96, %r57;
	setp.ne.s32 	%p3, %r101, 0;
	@%p3 bra 	$L__BB0_3;
$L__BB0_4:
	and.b32  	%r28, %r6, 3;
	setp.eq.s32 	%p4, %r28, 0;
	@%p4 bra 	$L__BB0_9;
	setp.eq.s32 	%p5, %r28, 1;
	@%p5 bra 	$L__BB0_7;
	ld.param.u64 	%rd37, [_Z12matmulkernelPfS_S_i_param_1];
	ld.param.u64 	%rd34, [_Z12matmulkernelPfS_S_i_param_0];
	shl.b32 	%r58, %r103, 4;
	mad.lo.s32 	%r63, %r31, %r3, %r1;
	add.s32 	%r64, %r63, %r58;
	cvta.to.global.u64 	%rd16, %rd34;
	mul.wide.s32 	%rd17, %r64, 4;
	add.s64 	%rd18, %rd16, %rd17;
	ld.global.f32 	%f214, [%rd18];
	shl.b32 	%r65, %r1, 2;
	add.s32 	%r66, %r8, %r65;
	st.shared.f32 	[%r66], %f214;
	add.s32 	%r67, %r58, %r2;
	mad.lo.s32 	%r68, %r67, %r31, %r5;
	cvta.to.global.u64 	%rd19, %rd37;
	mul.wide.s32 	%rd20, %r68, 4;
	add.s64 	%rd21, %rd19, %rd20;
	ld.global.f32 	%f215, [%rd21];
	mov.u32 	%r70, _ZZ12matmulkernelPfS_S_iE4ds_N;
	add.s32 	%r71, %r70, %r65;
	add.s32 	%r72, %r71, %r39;
	st.shared.f32 	[%r72], %f215;
	bar.sync 	0;
	ld.shared.f32 	%f216, [%r8];
	ld.shared.f32 	%f217, [%r71];
	fma.rn.f32 	%f218, %f216, %f217, %f367;
	ld.shared.f32 	%f219, [%r8+4];
	ld.shared.f32 	%f220, [%r71+64];
	fma.rn.f32 	%f221, %f219, %f220, %f218;
	ld.shared.f32 	%f222, [%r8+8];
	ld.shared.f32 	%f223, [%r71+128];
	fma.rn.f32 	%f224, %f222, %f223, %f221;
	ld.shared.f32 	%f225, [%r8+12];
	ld.shared.f32 	%f226, [%r71+192];
	fma.rn.f32 	%f227, %f225, %f226, %f224;
	ld.shared.f32 	%f228, [%r8+16];
	ld.shared.f32 	%f229, [%r71+256];
	fma.rn.f32 	%f230, %f228, %f229, %f227;
	ld.shared.f32 	%f231, [%r8+20];
	ld.shared.f32 	%f232, [%r71+320];
	fma.rn.f32 	%f233, %f231, %f232, %f230;
	ld.shared.f32 	%f234, [%r8+24];
	ld.shared.f32 	%f235, [%r71+384];
	fma.rn.f32 	%f236, %f234, %f235, %f233;
	ld.shared.f32 	%f237, [%r8+28];
	ld.shared.f32 	%f238, [%r71+448];
	fma.rn.f32 	%f239, %f237, %f238, %f236;
	ld.shared.f32 	%f240, [%r8+32];
	ld.shared.f32 	%f241, [%r71+512];
	fma.rn.f32 	%f242, %f240, %f241, %f239;
	ld.shared.f32 	%f243, [%r8+36];
	ld.shared.f32 	%f244, [%r71+576];
	fma.rn.f32 	%f245, %f243, %f244, %f242;
	ld.shared.f32 	%f246, [%r8+40];
	ld.shared.f32 	%f247, [%r71+640];
	fma.rn.f32 	%f248, %f246, %f247, %f245;
	ld.shared.f32 	%f249, [%r8+44];
	ld.shared.f32 	%f250, [%r71+704];
	fma.rn.f32 	%f251, %f249, %f250, %f248;
	ld.shared.f32 	%f252, [%r8+48];
	ld.shared.f32 	%f253, [%r71+768];
	fma.rn.f32 	%f254, %f252, %f253, %f251;
	ld.shared.f32 	%f255, [%r8+52];
	ld.shared.f32 	%f256, [%r71+832];
	fma.rn.f32 	%f257, %f255, %f256, %f254;
	ld.shared.f32 	%f258, [%r8+56];
	ld.shared.f32 	%f259, [%r71+896];
	fma.rn.f32 	%f260, %f258, %f259, %f257;
	ld.shared.f32 	%f261, [%r8+60];
	ld.shared.f32 	%f262, [%r71+960];
	fma.rn.f32 	%f263, %f261, %f262, %f260;
	bar.sync 	0;
	ld.global.f32 	%f264, [%rd18+64];
	st.shared.f32 	[%r66], %f264;
	add.s32 	%r73, %r67, 16;
	mad.lo.s32 	%r74, %r73, %r31, %r5;
	mul.wide.s32 	%rd22, %r74, 4;
	add.s64 	%rd23, %rd19, %rd22;
	ld.global.f32 	%f265, [%rd23];
	st.shared.f32 	[%r72], %f265;
	bar.sync 	0;
	ld.shared.f32 	%f266, [%r8];
	ld.shared.f32 	%f267, [%r71];
	fma.rn.f32 	%f268, %f266, %f267, %f263;
	ld.shared.f32 	%f269, [%r8+4];
	ld.shared.f32 	%f270, [%r71+64];
	fma.rn.f32 	%f271, %f269, %f270, %f268;
	ld.shared.f32 	%f272, [%r8+8];
	ld.shared.f32 	%f273, [%r71+128];
	fma.rn.f32 	%f274, %f272, %f273, %f271;
	ld.shared.f32 	%f275, [%r8+12];
	ld.shared.f32 	%f276, [%r71+192];
	fma.rn.f32 	%f277, %f275, %f276, %f274;
	ld.shared.f32 	%f278, [%r8+16];
	ld.shared.f32 	%f279, [%r71+256];
	fma.rn.f32 	%f280, %f278, %f279, %f277;
	ld.shared.f32 	%f281, [%r8+20];
	ld.shared.f32 	%f282, [%r71+320];
	fma.rn.f32 	%f283, %f281, %f282, %f280;
	ld.shared.f32 	%f284, [%r8+24];
	ld.shared.f32 	%f285, [%r71+384];
	fma.rn.f32 	%f286, %f284, %f285, %f283;
	ld.shared.f32 	%f287, [%r8+28];
	ld.shared.f32 	%f288, [%r71+448];
	fma.rn.f32 	%f289, %f287, %f288, %f286;
	ld.shared.f32 	%f290, [%r8+32];
	ld.shared.f32 	%f291, [%r71+512];
	fma.rn.f32 	%f292, %f290, %f291, %f289;
	ld.shared.f32 	%f293, [%r8+36];
	ld.shared.f32 	%f294, [%r71+576];
	fma.rn.f32 	%f295, %f293, %f294, %f292;
	ld.shared.f32 	%f296, [%r8+40];
	ld.shared.f32 	%f297, [%r71+640];
	fma.rn.f32 	%f298, %f296, %f297, %f295;
	ld.shared.f32 	%f299, [%r8+44];
	ld.shared.f32 	%f300, [%r71+704];
	fma.rn.f32 	%f301, %f299, %f300, %f298;
	ld.shared.f32 	%f302, [%r8+48];
	ld.shared.f32 	%f303, [%r71+768];
	fma.rn.f32 	%f304, %f302, %f303, %f301;
	ld.shared.f32 	%f305, [%r8+52];
	ld.shared.f32 	%f306, [%r71+832];
	fma.rn.f32 	%f307, %f305, %f306, %f304;
	ld.shared.f32 	%f308, [%r8+56];
	ld.shared.f32 	%f309, [%r71+896];
	fma.rn.f32 	%f310, %f308, %f309, %f307;
	ld.shared.f32 	%f311, [%r8+60];
	ld.shared.f32 	%f312, [%r71+960];
	fma.rn.f32 	%f367, %f311, %f312, %f310;
	bar.sync 	0;
	add.s32 	%r103, %r103, 2;
$L__BB0_7:
	and.b32  	%r75, %r6, 1;
	setp.eq.b32 	%p6, %r75, 1;
	not.pred 	%p7, %p6;
	@%p7 bra 	$L__BB0_9;
	ld.param.u64 	%rd38, [_Z12matmulkernelPfS_S_i_param_1];
	ld.param.u64 	%rd35, [_Z12matmulkernelPfS_S_i_param_0];
	shl.b32 	%r76, %r103, 4;
	mad.lo.s32 	%r81, %r31, %r3, %r1;
	add.s32 	%r82, %r81, %r76;
	cvta.to.global.u64 	%rd24, %rd35;
	mul.wide.s32 	%rd25, %r82, 4;
	add.s64 	%rd26, %rd24, %rd25;
	ld.global.f32 	%f313, [%rd26];
	shl.b32 	%r83, %r1, 2;
	add.s32 	%r84, %r8, %r83;
	st.shared.f32 	[%r84], %f313;
	add.s32 	%r85, %r76, %r2;
	mad.lo.s32 	%r86, %r85, %r31, %r5;
	cvta.to.global.u64 	%rd27, %rd38;
	mul.wide.s32 	%rd28, %r86, 4;
	add.s64 	%rd29, %rd27, %rd28;
	ld.global.f32 	%f314, [%rd29];
	mov.u32 	%r88, _ZZ12matmulkernelPfS_S_iE4ds_N;
	add.s32 	%r89, %r88, %r83;
	add.s32 	%r90, %r89, %r39;
	st.shared.f32 	[%r90], %f314;
	bar.sync 	0;
	ld.shared.f32 	%f315, [%r8];
	ld.shared.f32 	%f316, [%r89];
	fma.rn.f32 	%f317, %f315, %f316, %f367;
	ld.shared.f32 	%f318, [%r8+4];
	ld.shared.f32 	%f319, [%r89+64];
	fma.rn.f32 	%f320, %f318, %f319, %f317;
	ld.shared.f32 	%f321, [%r8+8];
	ld.shared.f32 	%f322, [%r89+128];
	fma.rn.f32 	%f323, %f321, %f322, %f320;
	ld.shared.f32 	%f324, [%r8+12];
	ld.shared.f32 	%f325, [%r89+192];
	fma.rn.f32 	%f326, %f324, %f325, %f323;
	ld.shared.f32 	%f327, [%r8+16];
	ld.shared.f32 	%f328, [%r89+256];
	fma.rn.f32 	%f329, %f327, %f328, %f326;
	ld.shared.f32 	%f330, [%r8+20];
	ld.shared.f32 	%f331, [%r89+320];
	fma.rn.f32 	%f332, %f330, %f331, %f329;
	ld.shared.f32 	%f333, [%r8+24];
	ld.shared.f32 	%f334, [%r89+384];
	fma.rn.f32 	%f335, %f333, %f334, %f332;
	ld.shared.f32 	%f336, [%r8+28];
	ld.shared.f32 	%f337, [%r89+448];
	fma.rn.f32 	%f338, %f336, %f337, %f335;
	ld.shared.f32 	%f339, [%r8+32];
	ld.shared.f32 	%f340, [%r89+512];
	fma.rn.f32 	%f341, %f339, %f340, %f338;
	ld.shared.f32 	%f342, [%r8+36];
	ld.shared.f32 	%f343, [%r89+576];
	fma.rn.f32 	%f344, %f342, %f343, %f341;
	ld.shared.f32 	%f345, [%r8+40];
	ld.shared.f32 	%f346, [%r89+640];
	fma.rn.f32 	%f347, %f345, %f346, %f344;
	ld.shared.f32 	%f348, [%r8+44];
	ld.shared.f32 	%f349, [%r89+704];
	fma.rn.f32 	%f350, %f348, %f349, %f347;
	ld.shared.f32 	%f351, [%r8+48];
	ld.shared.f32 	%f352, [%r89+768];
	fma.rn.f32 	%f353, %f351, %f352, %f350;
	ld.shared.f32 	%f354, [%r8+52];
	ld.shared.f32 	%f355, [%r89+832];
	fma.rn.f32 	%f356, %f354, %f355, %f353;
	ld.shared.f32 	%f357, [%r8+56];
	ld.shared.f32 	%f358, [%r89+896];
	fma.rn.f32 	%f359, %f357, %f358, %f356;
	ld.shared.f32 	%f360, [%r8+60];
	ld.shared.f32 	%f361, [%r89+960];
	fma.rn.f32 	%f367, %f360, %f361, %f359;
	bar.sync 	0;
$L__BB0_9:
	ld.param.u64 	%rd39, [_Z12matmulkernelPfS_S_i_param_2];
	cvta.to.global.u64 	%rd30, %rd39;
	mad.lo.s32 	%r95, %r31, %r3, %r5;
	mul.wide.s32 	%rd31, %r95, 4;
	add.s64 	%rd32, %rd30, %rd31;
	st.global.f32 	[%rd32], %f367;
	ret;

}


// ===== COMPILED SASS (sm_100) =====

	.target	sm_100

	.elftype	@"ET_EXEC"


//--------------------- .note.nv.tkinfo           --------------------------
	.section	.note.nv.tkinfo,"",@"SHT_NOTE"
	.sectionflags	@"SHF_NOTE_NV_TKINFO"
	.tkinfo
        /*0018*/ 	.word	0x00000002
        /*0030*/ 	.string	""
        /*0030*/ 	.string	"ptxas"
        /*0030*/ 	.string	"Cuda compilation tools, release 13.0, V13.0.88"
        /*0030*/ 	.string	"Build cuda_13.0.r13.0/compiler.36424714_0"
        /*0030*/ 	.string	"-arch sm_100 -m 64 "



//--------------------- .note.nv.cuinfo           --------------------------
	.section	.note.nv.cuinfo,"",@"SHT_NOTE"
	.sectionflags	@"SHF_NOTE_NV_CUINFO"
        /*0018*/ 	.short	0x0002
        /*001a*/ 	.short	0x0064
        /*001c*/ 	.short	0x0082
	.zero		2


//--------------------- .nv.info                  --------------------------
	.section	.nv.info,"",@"SHT_CUDA_INFO"
	.align	4


	//----- nvinfo : EIATTR_REGCOUNT
	.align		4
        /*0000*/ 	.byte	0x04, 0x2f
        /*0002*/ 	.short	(.L_1 - .L_0)
	.align		4
.L_0:
        /*0004*/ 	.word	index@(_Z12matmulkernelPfS_S_i)
        /*0008*/ 	.word	0x00000028


	//----- nvinfo : EIATTR_FRAME_SIZE
	.align		4
.L_1:
        /*000c*/ 	.byte	0x04, 0x11
        /*000e*/ 	.short	(.L_3 - .L_2)
	.align		4
.L_2:
        /*0010*/ 	.word	index@(_Z12matmulkernelPfS_S_i)
        /*0014*/ 	.word	0x00000000


	//----- nvinfo : EIATTR_MIN_STACK_SIZE
	.align		4
.L_3:
        /*0018*/ 	.byte	0x04, 0x12
        /*001a*/ 	.short	(.L_5 - .L_4)
	.align		4
.L_4:
        /*001c*/ 	.word	index@(_Z12matmulkernelPfS_S_i)
        /*0020*/ 	.word	0x00000000
.L_5:


//--------------------- .nv.compat                --------------------------
	.section	.nv.compat,"",@"SHT_CUDA_COMPAT_INFO"
	.align	4
        /*0000*/ 	.byte	0x02, 0x09, 0x00, 0x00, 0x02, 0x02, 0x01, 0x00, 0x02, 0x05, 0x05, 0x00, 0x03, 0x07, 0x01, 0x01
        /*0010*/ 	.byte	0x02, 0x03, 0x00, 0x00, 0x02, 0x06, 0x01, 0x00, 0x04, 0x0b, 0x08, 0x00, 0x09, 0x00, 0x00, 0x00
        /*0020*/ 	.byte	0x00, 0x00, 0x00, 0x00


//--------------------- .nv.info._Z12matmulkernelPfS_S_i --------------------------
	.section	.nv.info._Z12matmulkernelPfS_S_i,"",@"SHT_CUDA_INFO"
	.sectionflags	@""
	.align	4


	//----- nvinfo : EIATTR_CUDA_API_VERSION
	.align		4
        /*0000*/ 	.byte	0x04, 0x37
        /*0002*/ 	.short	(.L_7 - .L_6)
.L_6:
        /*0004*/ 	.word	0x00000082


	//----- nvinfo : EIATTR_KPARAM_INFO
	.align		4
.L_7:
        /*0008*/ 	.byte	0x04, 0x17
        /*000a*/ 	.short	(.L_9 - .L_8)
.L_8:
        /*000c*/ 	.word	0x00000000
        /*0010*/ 	.short	0x0003
        /*0012*/ 	.short	0x0018
        /*0014*/ 	.byte	0x00, 0xf0, 0x11, 0x00


	//----- nvinfo : EIATTR_KPARAM_INFO
	.align		4
.L_9:
        /*0018*/ 	.byte	0x04, 0x17
        /*001a*/ 	.short	(.L_11 - .L_10)
.L_10:
        /*001c*/ 	.word	0x00000000
        /*0020*/ 	.short	0x0002
        /*0022*/ 	.short	0x0010
        /*0024*/ 	.byte	0x00, 0xf5, 0x21, 0x00


	//----- nvinfo : EIATTR_KPARAM_INFO
	.align		4
.L_11:
        /*0028*/ 	.byte	0x04, 0x17
        /*002a*/ 	.short	(.L_13 - .L_12)
.L_12:
        /*002c*/ 	.word	0x00000000
        /*0030*/ 	.short	0x0001
        /*0032*/ 	.short	0x0008
        /*0034*/ 	.byte	0x00, 0xf5, 0x21, 0x00


	//----- nvinfo : EIATTR_KPARAM_INFO
	.align		4
.L_13:
        /*0038*/ 	.byte	0x04, 0x17
        /*003a*/ 	.short	(.L_15 - .L_14)
.L_14:
        /*003c*/ 	.word	0x00000000
        /*0040*/ 	.short	0x0000
        /*0042*/ 	.short	0x0000
        /*0044*/ 	.byte	0x00, 0xf5, 0x21, 0x00


	//----- nvinfo : EIATTR_SPARSE_MMA_MASK
	.align		4
.L_15:
        /*0048*/ 	.byte	0x03, 0x50
        /*004a*/ 	.short	0x0000


	//----- nvinfo : EIATTR_MAXREG_COUNT
	.align		4
        /*004c*/ 	.byte	0x03, 0x1b
        /*004e*/ 	.short	0x00ff


	//----- nvinfo : EIATTR_NUM_BARRIERS
	.align		4
        /*0050*/ 	.byte	0x02, 0x4c
        /*0052*/ 	.byte	0x01
	.zero		1


	//----- nvinfo : EIATTR_MERCURY_ISA_VERSION
	.align		4
        /*0054*/ 	.byte	0x03, 0x5f
        /*0056*/ 	.short	0x0101


	//----- nvinfo : EIATTR_VRC_CTA_INIT_COUNT
	.align		4
        /*0058*/ 	.byte	0x02, 0x4a
	.zero		1
	.zero		1


	//----- nvinfo : EIATTR_EXIT_INSTR_OFFSETS
	.align		4
        /*005c*/ 	.byte	0x04, 0x1c
        /*005e*/ 	.short	(.L_17 - .L_16)


	//   ....[0]....
.L_16:
        /*0060*/ 	.word	0x00001890


	//----- nvinfo : EIATTR_CBANK_PARAM_SIZE
	.align		4
.L_17:
        /*0064*/ 	.byte	0x03, 0x19
        /*0066*/ 	.short	0x001c


	//----- nvinfo : EIATTR_PARAM_CBANK
	.align		4
        /*0068*/ 	.byte	0x04, 0x0a
        /*006a*/ 	.short	(.L_19 - .L_18)
	.align		4
.L_18:
        /*006c*/ 	.word	index@(.nv.constant0._Z12matmulkernelPfS_S_i)
        /*0070*/ 	.short	0x0380
        /*0072*/ 	.short	0x001c


	//----- nvinfo : EIATTR_SW_WAR
	.align		4
.L_19:
        /*0074*/ 	.byte	0x04, 0x36
        /*0076*/ 	.short	(.L_21 - .L_20)
.L_20:
        /*0078*/ 	.word	0x00000008
.L_21:


//--------------------- .nv.callgraph             --------------------------
	.section	.nv.callgraph,"",@"SHT_CUDA_CALLGRAPH"
	.align	4
	.sectionentsize	8
	.align		4
        /*0000*/ 	.word	0x00000000
	.align		4
        /*0004*/ 	.word	0xffffffff
	.align		4
        /*0008*/ 	.word	0x00000000
	.align		4
        /*000c*/ 	.word	0xfffffffe
	.align		4
        /*0010*/ 	.word	0x00000000
	.align		4
        /*0014*/ 	.word	0xfffffffd
	.align		4
        /*0018*/ 	.word	0x00000000
	.align		4
        /*001c*/ 	.word	0xfffffffc


//--------------------- .text._Z12matmulkernelPfS_S_i --------------------------
	.section	.text._Z12matmulkernelPfS_S_i,"ax",@progbits
	.align	128
        .global         _Z12matmulkernelPfS_S_i
        .type           _Z12matmulkernelPfS_S_i,@function
        .size           _Z12matmulkernelPfS_S_i,(.L_x_5 - _Z12matmulkernelPfS_S_i)
        .other          _Z12matmulkernelPfS_S_i,@"STO_CUDA_ENTRY STV_DEFAULT"
_Z12matmulkernelPfS_S_i:
.text._Z12matmulkernelPfS_S_i:
[----:B------:R-:W-:Y:S08]  /*0000*/  LDC R1, c[0x0][0x37c] ;  /* 0x0000df00ff017b82 */ /* 0x000ff00000000800 */
[----:B------:R-:W0:Y:S01]  /*0010*/  LDC R5, c[0x0][0x398] ;  /* 0x0000e600ff057b82 */ /* 0x000e220000000800 */
[----:B------:R-:W1:Y:S01]  /*0020*/  S2R R3, SR_TID.Y ;  /* 0x0000000000037919 */ /* 0x000e620000002200 */
[----:B------:R-:W2:Y:S01]  /*0030*/  LDCU.64 UR8, c[0x0][0x358] ;  /* 0x00006b00ff0877ac */ /* 0x000ea20008000a00 */
[----:B------:R-:W-:Y:S01]  /*0040*/  HFMA2 R31, -RZ, RZ, 0, 0 ;  /* 0x00000000ff1f7431 */ /* 0x000fe200000001ff */
[----:B------:R-:W1:Y:S01]  /*0050*/  S2R R6, SR_CTAID.Y ;  /* 0x0000000000067919 */ /* 0x000e620000002600 */
[----:B------:R-:W3:Y:S01]  /*0060*/  S2R R2, SR_TID.X ;  /* 0x0000000000027919 */ /* 0x000ee20000002100 */
[----:B------:R-:W3:Y:S01]  /*0070*/  S2R R11, SR_CTAID.X ;  /* 0x00000000000b7919 */ /* 0x000ee20000002500 */
[----:B0-----:R-:W-:-:S02]  /*0080*/  ISETP.GE.AND P0, PT, R5, 0x10, PT ;  /* 0x000000100500780c */ /* 0x001fc40003f06270 */
[----:B------:R-:W-:-:S04]  /*0090*/  SHF.R.S32.HI R0, RZ, 0x1f, R5 ;  /* 0x0000001fff007819 */ /* 0x000fc80000011405 */
[----:B------:R-:W-:Y:S02]  /*00a0*/  LEA.HI R0, R0, R5, RZ, 0x4 ;  /* 0x0000000500007211 */ /* 0x000fe400078f20ff */
[----:B-1----:R-:W-:Y:S02]  /*00b0*/  LEA R6, R6, R3, 0x4 ;  /* 0x0000000306067211 */ /* 0x002fe400078e20ff */
[----:B---3--:R-:W-:-:S03]  /*00c0*/  LEA R4, R11, R2, 0x4 ;  /* 0x000000020b047211 */ /* 0x008fc600078e20ff */
[----:B--2---:R-:W-:Y:S05]  /*00d0*/  @!P0 BRA `(.L_x_0) ;  /* 0x0000001400dc8947 */ /* 0x004fea0003800000 */
[----:B------:R-:W0:Y:S01]  /*00e0*/  S2UR UR6, SR_CgaCtaId ;  /* 0x00000000000679c3 */ /* 0x000e220000008800 */
[----:B------:R-:W-:Y:S01]  /*00f0*/  SHF.R.S32.HI R29, RZ, 0x4, R0 ;  /* 0x00000004ff1d7819 */ /* 0x000fe20000011400 */
[----:B------:R-:W-:Y:S01]  /*0100*/  UMOV UR4, 0x400 ;  /* 0x0000040000047882 */ /* 0x000fe20000000000 */
[----:B------:R-:W-:Y:S01]  /*0110*/  IMAD R21, R6, R5, R2 ;  /* 0x0000000506157224 */ /* 0x000fe200078e0202 */
[----:B------:R-:W-:Y:S02]  /*0120*/  MOV R31, RZ ;  /* 0x000000ff001f7202 */ /* 0x000fe40000000f00 */
[----:B------:R-:W-:-:S04]  /*0130*/  IADD3 R0, PT, PT, R29, -0x1, RZ ;  /* 0xffffffff1d007810 */ /* 0x000fc80007ffe0ff */
[----:B------:R-:W-:Y:S02]  /*0140*/  ISETP.GE.U32.AND P0, PT, R0, 0x3, PT ;  /* 0x000000030000780c */ /* 0x000fe40003f06070 */
[----:B------:R-:W-:Y:S01]  /*0150*/  MOV R0, RZ ;  /* 0x000000ff00007202 */ /* 0x000fe20000000f00 */
[----:B0-----:R-:W-:-:S06]  /*0160*/  ULEA UR5, UR6, UR4, 0x18 ;  /* 0x0000000406057291 */ /* 0x001fcc000f8ec0ff */
[----:B------:R-:W-:-:S04]  /*0170*/  LEA R7, R3, UR5, 0x6 ;  /* 0x0000000503077c11 */ /* 0x000fc8000f8e30ff */
[----:B------:R-:W-:Y:S05]  /*0180*/  @!P0 BRA `(.L_x_1) ;  /* 0x0000000c002c8947 */ /* 0x000fea0003800000 */
[C---:B------:R-:W-:Y:S01]  /*0190*/  IADD3 R0, PT, PT, R3.reuse, 0x30, RZ ;  /* 0x0000003003007810 */ /* 0x040fe20007ffe0ff */
[----:B------:R-:W-:Y:S01]  /*01a0*/  UIADD3 UR5, UPT, UPT, UR4, 0x400, URZ ;  /* 0x0000040004057890 */ /* 0x000fe2000fffe0ff */
[C---:B------:R-:W-:Y:S01]  /*01b0*/  IADD3 R8, PT, PT, R3.reuse, 0x20, RZ ;  /* 0x0000002003087810 */ /* 0x040fe20007ffe0ff */
[CCC-:B------:R-:W-:Y:S01]  /*01c0*/  IMAD R24, R3.reuse, R5.reuse, R2.reuse ;  /* 0x0000000503187224 */ /* 0x1c0fe200078e0202 */
[----:B------:R-:W-:Y:S01]  /*01d0*/  IADD3 R9, PT, PT, R3, 0x10, RZ ;  /* 0x0000001003097810 */ /* 0x000fe20007ffe0ff */
[-CC-:B------:R-:W-:Y:S01]  /*01e0*/  IMAD R0, R0, R5.reuse, R2.reuse ;  /* 0x0000000500007224 */ /* 0x180fe200078e0202 */
[----:B------:R-:W-:Y:S01]  /*01f0*/  ULEA UR5, UR6, UR5, 0x18 ;  /* 0x0000000506057291 */ /* 0x000fe2000f8ec0ff */
[-CC-:B------:R-:W-:Y:S02]  /*0200*/  IMAD R8, R8, R5.reuse, R2.reuse ;  /* 0x0000000508087224 */ /* 0x180fe400078e0202 */
[----:B------:R-:W-:Y:S02]  /*0210*/  HFMA2 R31, -RZ, RZ, 0, 0 ;  /* 0x00000000ff1f7431 */ /* 0x000fe400000001ff */
[----:B------:R-:W-:Y:S01]  /*0220*/  IMAD R9, R9, R5, R2 ;  /* 0x0000000509097224 */ /* 0x000fe200078e0202 */
[----:B------:R-:W-:-:S02]  /*0230*/  LEA R30, R11, R0, 0x4 ;  /* 0x000000000b1e7211 */ /* 0x000fc400078e20ff */
[----:B------:R-:W-:Y:S02]  /*0240*/  LOP3.LUT R0, R29, 0x7fffffc, RZ, 0xc0, !PT ;  /* 0x07fffffc1d007812 */ /* 0x000fe400078ec0ff */
[----:B------:R-:W-:Y:S02]  /*0250*/  LEA R22, R2, UR5, 0x2 ;  /* 0x0000000502167c11 */ /* 0x000fe4000f8e10ff */
[C---:B------:R-:W-:Y:S02]  /*0260*/  LEA R24, R11.reuse, R24, 0x4 ;  /* 0x000000180b187211 */ /* 0x040fe400078e20ff */
[C---:B------:R-:W-:Y:S02]  /*0270*/  LEA R28, R11.reuse, R8, 0x4 ;  /* 0x000000080b1c7211 */ /* 0x040fe400078e20ff */
[----:B------:R-:W-:Y:S02]  /*0280*/  LEA R26, R11, R9, 0x4 ;  /* 0x000000090b1a7211 */ /* 0x000fe400078e20ff */
[----:B------:R-:W-:-:S02]  /*0290*/  MOV R27, R21 ;  /* 0x00000015001b7202 */ /* 0x000fc40000000f00 */
[----:B------:R-:W-:Y:S02]  /*02a0*/  LEA R23, R2, R7, 0x2 ;  /* 0x0000000702177211 */ /* 0x000fe400078e10ff */
[----:B------:R-:W-:Y:S02]  /*02b0*/  IADD3 R25, PT, PT, -R0, RZ, RZ ;  /* 0x000000ff00197210 */ /* 0x000fe40007ffe1ff */
[----:B------:R-:W-:-:S07]  /*02c0*/  LEA R20, R3, R22, 0x6 ;  /* 0x0000001603147211 */ /* 0x000fce00078e30ff */
.L_x_2:
[----:B------:R-:W0:Y:S08]  /*02d0*/  LDC.64 R16, c[0x0][0x380] ;  /* 0x0000e000ff107b82 */ /* 0x000e300000000a00 */
[----:B------:R-:W1:Y:S01]  /*02e0*/  LDC.64 R18, c[0x0][0x388] ;  /* 0x0000e200ff127b82 */ /* 0x000e620000000a00 */
[----:B0-----:R-:W-:-:S05]  /*02f0*/  IMAD.WIDE R16, R27, 0x4, R16 ;  /* 0x000000041b107825 */ /* 0x001fca00078e0210 */
[----:B------:R-:W2:Y:S01]  /*0300*/  LDG.E R10, desc[UR8][R16.64] ;  /* 0x00000008100a7981 */ /* 0x000ea2000c1e1900 */
[----:B-1----:R-:W-:-:S05]  /*0310*/  IMAD.WIDE R8, R24, 0x4, R18 ;  /* 0x0000000418087825 */ /* 0x002fca00078e0212 */
[----:B------:R-:W3:Y:S04]  /*0320*/  LDG.E R35, desc[UR8][R8.64] ;  /* 0x0000000808237981 */ /* 0x000ee8000c1e1900 */
[----:B--2---:R-:W-:Y:S04]  /*0330*/  STS [R23], R10 ;  /* 0x0000000a17007388 */ /* 0x004fe80000000800 */
[----:B---3--:R-:W-:Y:S01]  /*0340*/  STS [R20], R35 ;  /* 0x0000002314007388 */ /* 0x008fe20000000800 */
[----:B------:R-:W-:Y:S06]  /*0350*/  BAR.SYNC.DEFER_BLOCKING 0x0 ;  /* 0x0000000000007b1d */ /* 0x000fec0000010000 */
[----:B------:R-:W-:Y:S04]  /*0360*/  LDS R11, [R22] ;  /* 0x00000000160b7984 */ /* 0x000fe80000000800 */
[----:B------:R-:W0:Y:S04]  /*0370*/  LDS.128 R12, [R7] ;  /* 0x00000000070c7984 */ /* 0x000e280000000c00 */
[----:B------:R-:W1:Y:S04]  /*0380*/  LDS R37, [R22+0x40] ;  /* 0x0000400016257984 */ /* 0x000e680000000800 */
[----:B------:R-:W2:Y:S01]  /*0390*/  LDS R33, [R22+0x80] ;  /* 0x0000800016217984 */ /* 0x000ea20000000800 */
[----:B0-----:R-:W-:-:S03]  /*03a0*/  FFMA R32, R12, R11, R31 ;  /* 0x0000000b0c207223 */ /* 0x001fc6000000001f */
[----:B------:R-:W0:Y:S01]  /*03b0*/  LDS R12, [R22+0xc0] ;  /* 0x0000c000160c7984 */ /* 0x000e220000000800 */
[----:B-1----:R-:W-:-:S03]  /*03c0*/  FFMA R34, R37, R13, R32 ;  /* 0x0000000d25227223 */ /* 0x002fc60000000020 */
[----:B------:R-:W-:Y:S04]  /*03d0*/  LDS R13, [R22+0x100] ;  /* 0x00010000160d7984 */ /* 0x000fe80000000800 */
[----:B------:R-:W1:Y:S04]  /*03e0*/  LDS.128 R8, [R7+0x10] ;  /* 0x0000100007087984 */ /* 0x000e680000000c00 */
[----:B------:R-:W3:Y:S04]  /*03f0*/  LDS R32, [R22+0x140] ;  /* 0x0001400016207984 */ /* 0x000ee80000000800 */
[----:B------:R-:W4:Y:S01]  /*0400*/  LDS R31, [R22+0x180] ;  /* 0x00018000161f7984 */ /* 0x000f220000000800 */
[----:B--2---:R-:W-:-:S03]  /*0410*/  FFMA R33, R33, R14, R34 ;  /* 0x0000000e21217223 */ /* 0x004fc60000000022 */
[----:B------:R-:W-:Y:S04]  /*0420*/  LDS R37, [R22+0x340] ;  /* 0x0003400016257984 */ /* 0x000fe80000000800 */
[----:B------:R-:W-:Y:S01]  /*0430*/  LDS R34, [R22+0x3c0] ;  /* 0x0003c00016227984 */ /* 0x000fe20000000800 */
[----:B0-----:R-:W-:-:S03]  /*0440*/  FFMA R15, R12, R15, R33 ;  /* 0x0000000f0c0f7223 */ /* 0x001fc60000000021 */
[----:B------:R-:W-:Y:S01]  /*0450*/  LDS R33, [R22+0x240] ;  /* 0x0002400016217984 */ /* 0x000fe20000000800 */
[----:B-1----:R-:W-:-:S03]  /*0460*/  FFMA R13, R8, R13, R15 ;  /* 0x0000000d080d7223 */ /* 0x002fc6000000000f */
[----:B------:R-:W0:Y:S01]  /*0470*/  LDS R8, [R22+0x1c0] ;  /* 0x0001c00016087984 */ /* 0x000e220000000800 */
[----:B---3--:R-:W-:-:S03]  /*0480*/  FFMA R32, R32, R9, R13 ;  /* 0x0000000920207223 */ /* 0x008fc6000000000d */
[----:B------:R-:W-:Y:S04]  /*0490*/  LDS R9, [R22+0x200] ;  /* 0x0002000016097984 */ /* 0x000fe80000000800 */
[----:B------:R-:W1:Y:S01]  /*04a0*/  LDS.128 R12, [R7+0x20] ;  /* 0x00002000070c7984 */ /* 0x000e620000000c00 */
[----:B----4-:R-:W-:-:S03]  /*04b0*/  FFMA R31, R31, R10, R32 ;  /* 0x0000000a1f1f7223 */ /* 0x010fc60000000020 */
[----:B------:R-:W2:Y:S04]  /*04c0*/  LDS R32, [R22+0x280] ;  /* 0x0002800016207984 */ /* 0x000ea80000000800 */
[----:B------:R-:W3:Y:S01]  /*04d0*/  LDS R10, [R22+0x2c0] ;  /* 0x0002c000160a7984 */ /* 0x000ee20000000800 */
[----:B0-----:R-:W-:-:S03]  /*04e0*/  FFMA R11, R8, R11, R31 ;  /* 0x0000000b080b7223 */ /* 0x001fc6000000001f */
[----:B------:R-:W-:Y:S01]  /*04f0*/  LDS R31, [R22+0x380] ;  /* 0x00038000161f7984 */ /* 0x000fe20000000800 */
[----:B-1----:R-:W-:-:S03]  /*0500*/  FFMA R12, R12, R9, R11 ;  /* 0x000000090c0c7223 */ /* 0x002fc6000000000b */
[----:B------:R-:W-:Y:S01]  /*0510*/  LDS R9, [R22+0x300] ;  /* 0x0003000016097984 */ /* 0x000fe20000000800 */
[----:B------:R-:W-:-:S04]  /*0520*/  FFMA R13, R33, R13, R12 ;  /* 0x0000000d210d7223 */ /* 0x000fc8000000000c */
[----:B--2---:R-:W-:-:S04]  /*0530*/  FFMA R13, R32, R14, R13 ;  /* 0x0000000e200d7223 */ /* 0x004fc8000000000d */
[----:B---3--:R-:W-:Y:S02]  /*0540*/  FFMA R11, R10, R15, R13 ;  /* 0x0000000f0a0b7223 */ /* 0x008fe4000000000d */
[----:B------:R-:W0:Y:S01]  /*0550*/  LDS.128 R12, [R7+0x30] ;  /* 0x00003000070c7984 */ /* 0x000e220000000c00 */
[----:B------:R-:W-:Y:S01]  /*0560*/  IMAD.WIDE R32, R26, 0x4, R18 ;  /* 0x000000041a207825 */ /* 0x000fe200078e0212 */
[----:B------:R-:W-:Y:S06]  /*0570*/  BAR.SYNC.DEFER_BLOCKING 0x0 ;  /* 0x0000000000007b1d */ /* 0x000fec0000010000 */
[----:B------:R-:W2:Y:S04]  /*0580*/  LDG.E R33, desc[UR8][R32.64] ;  /* 0x0000000820217981 */ /* 0x000ea8000c1e1900 */
[----:B------:R-:W3:Y:S01]  /*0590*/  LDG.E R32, desc[UR8][R16.64+0x40] ;  /* 0x0000400810207981 */ /* 0x000ee2000c1e1900 */
[----:B0-----:R-:W-:-:S04]  /*05a0*/  FFMA R12, R12, R9, R11 ;  /* 0x000000090c0c7223 */ /* 0x001fc8000000000b */
[----:B------:R-:W-:-:S04]  /*05b0*/  FFMA R36, R37, R13, R12 ;  /* 0x0000000d25247223 */ /* 0x000fc8000000000c */
[----:B------:R-:W-:-:S04]  /*05c0*/  FFMA R31, R31, R14, R36 ;  /* 0x0000000e1f1f7223 */ /* 0x000fc80000000024 */
[----:B------:R-:W-:Y:S01]  /*05d0*/  FFMA R15, R34, R15, R31 ;  /* 0x0000000f220f7223 */ /* 0x000fe2000000001f */
[----:B---3--:R-:W-:Y:S04]  /*05e0*/  STS [R23], R32 ;  /* 0x0000002017007388 */ /* 0x008fe80000000800 */
[----:B--2---:R-:W-:Y:S01]  /*05f0*/  STS [R20], R33 ;  /* 0x0000002114007388 */ /* 0x004fe20000000800 */
[----:B------:R-:W-:Y:S06]  /*0600*/  BAR.SYNC.DEFER_BLOCKING 0x0 ;  /* 0x0000000000007b1d */ /* 0x000fec0000010000 */
[----:B------:R-:W-:Y:S04]  /*0610*/  LDS R35, [R22] ;  /* 0x0000000016237984 */ /* 0x000fe80000000800 */
[----:B------:R-:W0:Y:S04]  /*0620*/  LDS.128 R8, [R7] ;  /* 0x0000000007087984 */ /* 0x000e280000000c00 */
[----:B------:R-:W1:Y:S04]  /*0630*/  LDS R12, [R22+0x40] ;  /* 0x00004000160c7984 */ /* 0x000e680000000800 */
[----:B------:R-:W2:Y:S04]  /*0640*/  LDS R31, [R22+0x80] ;  /* 0x00008000161f7984 */ /* 0x000ea80000000800 */
[----:B------:R-:W-:Y:S04]  /*0650*/  LDS R32, [R22+0x140] ;  /* 0x0001400016207984 */ /* 0x000fe80000000800 */
[----:B------:R-:W-:Y:S04]  /*0660*/  LDS R33, [R22+0x180] ;  /* 0x0001800016217984 */ /* 0x000fe80000000800 */
[----:B------:R-:W-:Y:S01]  /*0670*/  LDS R37, [R22+0x340] ;  /* 0x0003400016257984 */ /* 0x000fe20000000800 */
[----:B0-----:R-:W-:-:S03]  /*0680*/  FFMA R15, R8, R35, R15 ;  /* 0x00000023080f7223 */ /* 0x001fc6000000000f */
[----:B------:R-:W0:Y:S01]  /*0690*/  LDS R8, [R22+0xc0] ;  /* 0x0000c00016087984 */ /* 0x000e220000000800 */
[----:B-1----:R-:W-:-:S03]  /*06a0*/  FFMA R34, R12, R9, R15 ;  /* 0x000000090c227223 */ /* 0x002fc6000000000f */
[----:B------:R-:W-:Y:S04]  /*06b0*/  LDS R9, [R22+0x100] ;  /* 0x0001000016097984 */ /* 0x000fe80000000800 */
[----:B------:R-:W1:Y:S01]  /*06c0*/  LDS.128 R12, [R7+0x10] ;  /* 0x00001000070c7984 */ /* 0x000e620000000c00 */
[----:B--2---:R-:W-:-:S03]  /*06d0*/  FFMA R31, R31, R10, R34 ;  /* 0x0000000a1f1f7223 */ /* 0x004fc60000000022 */
[----:B------:R-:W-:Y:S01]  /*06e0*/  LDS R34, [R22+0x3c0] ;  /* 0x0003c00016227984 */ /* 0x000fe20000000800 */
[----:B0-----:R-:W-:-:S03]  /*06f0*/  FFMA R11, R8, R11, R31 ;  /* 0x0000000b080b7223 */ /* 0x001fc6000000001f */
[----:B------:R-:W-:Y:S01]  /*0700*/  LDS R31, [R22+0x240] ;  /* 0x00024000161f7984 */ /* 0x000fe20000000800 */
[----:B-1----:R-:W-:-:S03]  /*0710*/  FFMA R9, R12, R9, R11 ;  /* 0x000000090c097223 */ /* 0x002fc6000000000b */
[----:B------:R-:W0:Y:S01]  /*0720*/  LDS R12, [R22+0x1c0] ;  /* 0x0001c000160c7984 */ /* 0x000e220000000800 */
[----:B------:R-:W-:-:S03]  /*0730*/  FFMA R32, R32, R13, R9 ;  /* 0x0000000d20207223 */ /* 0x000fc60000000009 */
[----:B------:R-:W-:Y:S04]  /*0740*/  LDS R13, [R22+0x200] ;  /* 0x00020000160d7984 */ /* 0x000fe80000000800 */
[----:B------:R-:W1:Y:S01]  /*0750*/  LDS.128 R8, [R7+0x20] ;  /* 0x0000200007087984 */ /* 0x000e620000000c00 */
[----:B------:R-:W-:-:S03]  /*0760*/  FFMA R33, R33, R14, R32 ;  /* 0x0000000e21217223 */ /* 0x000fc60000000020 */
[----:B------:R-:W2:Y:S04]  /*0770*/  LDS R32, [R22+0x280] ;  /* 0x0002800016207984 */ /* 0x000ea80000000800 */
[----:B------:R-:W3:Y:S01]  /*0780*/  LDS R14, [R22+0x2c0] ;  /* 0x0002c000160e7984 */ /* 0x000ee20000000800 */
[----:B0-----:R-:W-:-:S04]  /*0790*/  FFMA R15, R12, R15, R33 ;  /* 0x0000000f0c0f7223 */ /* 0x001fc80000000021 */
[----:B-1----:R-:W-:-:S04]  /*07a0*/  FFMA R8, R8, R13, R15 ;  /* 0x0000000d08087223 */ /* 0x002fc8000000000f */
[----:B------:R-:W-:Y:S02]  /*07b0*/  FFMA R9, R31, R9, R8 ;  /* 0x000000091f097223 */ /* 0x000fe40000000008 */
[----:B------:R-:W-:Y:S02]  /*07c0*/  LDS R31, [R22+0x380] ;  /* 0x00038000161f7984 */ /* 0x000fe40000000800 */
[----:B--2---:R-:W-:Y:S02]  /*07d0*/  FFMA R13, R32, R10, R9 ;  /* 0x0000000a200d7223 */ /* 0x004fe40000000009 */
[----:B------:R-:W-:Y:S02]  /*07e0*/  LDS R9, [R22+0x300] ;  /* 0x0003000016097984 */ /* 0x000fe40000000800 */
        /* <DEDUP_REMOVED lines=10> */
[----:B------:R-:W-:Y:S01]  /*0890*/  IMAD.WIDE R18, R30, 0x4, R18 ;  /* 0x000000041e127825 */ /* 0x000fe200078e0212 */
        /* <DEDUP_REMOVED lines=8> */
[----:B------:R-:W-:Y:S01]  /*0920*/  LDS R34, [R22+0x340] ;  /* 0x0003400016227984 */ /* 0x000fe20000000800 */
[----:B0-----:R-:W-:-:S03]  /*0930*/  FFMA R15, R8, R35, R15 ;  /* 0x00000023080f7223 */ /* 0x001fc6000000000f */
[----:B------:R-:W0:Y:S01]  /*0940*/  LDS R35, [R22+0xc0] ;  /* 0x0000c00016237984 */ /* 0x000e220000000800 */
[----:B-1----:R-:W-:-:S03]  /*0950*/  FFMA R32, R12, R9, R15 ;  /* 0x000000090c207223 */ /* 0x002fc6000000000f */
[----:B------:R-:W-:Y:S04]  /*0960*/  LDS R9, [R22+0x100] ;  /* 0x0001000016097984 */ /* 0x000fe80000000800 */
[----:B------:R-:W1:Y:S04]  /*0970*/  LDS.128 R12, [R7+0x10] ;  /* 0x00001000070c7984 */ /* 0x000e680000000c00 */
[----:B------:R-:W3:Y:S01]  /*0980*/  LDS R8, [R22+0x140] ;  /* 0x0001400016087984 */ /* 0x000ee20000000800 */
[----:B--2---:R-:W-:-:S03]  /*0990*/  FFMA R10, R31, R10, R32 ;  /* 0x0000000a1f0a7223 */ /* 0x004fc60000000020 */
[----:B------:R-:W2:Y:S01]  /*09a0*/  LDS R31, [R22+0x180] ;  /* 0x00018000161f7984 */ /* 0x000ea20000000800 */
[----:B0-----:R-:W-:-:S03]  /*09b0*/  FFMA R11, R35, R11, R10 ;  /* 0x0000000b230b7223 */ /* 0x001fc6000000000a */
[----:B------:R-:W-:Y:S01]  /*09c0*/  LDS R35, [R22+0x240] ;  /* 0x0002400016237984 */ /* 0x000fe20000000800 */
[----:B-1----:R-:W-:-:S03]  /*09d0*/  FFMA R9, R12, R9, R11 ;  /* 0x000000090c097223 */ /* 0x002fc6000000000b */
[----:B------:R-:W0:Y:S01]  /*09e0*/  LDS R12, [R22+0x1c0] ;  /* 0x0001c000160c7984 */ /* 0x000e220000000800 */
[----:B---3--:R-:W-:-:S03]  /*09f0*/  FFMA R32, R8, R13, R9 ;  /* 0x0000000d08207223 */ /* 0x008fc60000000009 */
[----:B------:R-:W1:Y:S04]  /*0a00*/  LDS.128 R8, [R7+0x20] ;  /* 0x0000200007087984 */ /* 0x000e680000000c00 */
[----:B------:R-:W3:Y:S01]  /*0a10*/  LDS R13, [R22+0x280] ;  /* 0x00028000160d7984 */ /* 0x000ee20000000800 */
[----:B--2---:R-:W-:-:S03]  /*0a20*/  FFMA R31, R31, R14, R32 ;  /* 0x0000000e1f1f7223 */ /* 0x004fc60000000020 */
[----:B------:R-:W-:Y:S01]  /*0a30*/  LDS R32, [R22+0x3c0] ;  /* 0x0003c00016207984 */ /* 0x000fe20000000800 */
[----:B0-----:R-:W-:-:S04]  /*0a40*/  FFMA R15, R12, R15, R31 ;  /* 0x0000000f0c0f7223 */ /* 0x001fc8000000001f */
[----:B-1----:R-:W-:Y:S02]  /*0a50*/  FFMA R8, R8, R33, R15 ;  /* 0x0000002108087223 */ /* 0x002fe4000000000f */
[----:B------:R-:W-:Y:S02]  /*0a60*/  LDS R33, [R22+0x380] ;  /* 0x0003800016217984 */ /* 0x000fe40000000800 */
[----:B------:R-:W-:Y:S02]  /*0a70*/  FFMA R12, R35, R9, R8 ;  /* 0x00000009230c7223 */ /* 0x000fe40000000008 */
[----:B------:R-:W0:Y:S02]  /*0a80*/  LDS R8, [R22+0x2c0] ;  /* 0x0002c00016087984 */ /* 0x000e240000000800 */
[----:B---3--:R-:W-:Y:S02]  /*0a90*/  FFMA R9, R13, R10, R12 ;  /* 0x0000000a0d097223 */ /* 0x008fe4000000000c */
[----:B------:R-:W-:Y:S04]  /*0aa0*/  LDS R35, [R22+0x300] ;  /* 0x0003000016237984 */ /* 0x000fe80000000800 */
[----:B------:R-:W1:Y:S01]  /*0ab0*/  LDS.128 R12, [R7+0x30] ;  /* 0x00003000070c7984 */ /* 0x000e620000000c00 */
[----:B------:R-:W-:Y:S06]  /*0ac0*/  BAR.SYNC.DEFER_BLOCKING 0x0 ;  /* 0x0000000000007b1d */ /* 0x000fec0000010000 */
[----:B------:R0:W2:Y:S04]  /*0ad0*/  LDG.E R16, desc[UR8][R16.64+0xc0] ;  /* 0x0000c00810107981 */ /* 0x0000a8000c1e1900 */
[----:B------:R-:W3:Y:S01]  /*0ae0*/  LDG.E R19, desc[UR8][R18.64] ;  /* 0x0000000812137981 */ /* 0x000ee2000c1e1900 */
[----:B0-----:R-:W-:-:S04]  /*0af0*/  FFMA R17, R8, R11, R9 ;  /* 0x0000000b08117223 */ /* 0x001fc80000000009 */
[----:B-1----:R-:W-:-:S04]  /*0b00*/  FFMA R35, R12, R35, R17 ;  /* 0x000000230c237223 */ /* 0x002fc80000000011 */
[----:B------:R-:W-:-:S04]  /*0b10*/  FFMA R34, R34, R13, R35 ;  /* 0x0000000d22227223 */ /* 0x000fc80000000023 */
[----:B------:R-:W-:-:S04]  /*0b20*/  FFMA R33, R33, R14, R34 ;  /* 0x0000000e21217223 */ /* 0x000fc80000000022 */
[----:B------:R-:W-:Y:S01]  /*0b30*/  FFMA R17, R32, R15, R33 ;  /* 0x0000000f20117223 */ /* 0x000fe20000000021 */
[----:B------:R-:W-:-:S04]  /*0b40*/  IADD3 R25, PT, PT, R25, 0x4, RZ ;  /* 0x0000000419197810 */ /* 0x000fc80007ffe0ff */
[----:B------:R-:W-:Y:S02]  /*0b50*/  ISETP.NE.AND P0, PT, R25, RZ, PT ;  /* 0x000000ff1900720c */ /* 0x000fe40003f05270 */
[----:B------:R-:W-:Y:S02]  /*0b60*/  IADD3 R27, PT, PT, R27, 0x40, RZ ;  /* 0x000000401b1b7810 */ /* 0x000fe40007ffe0ff */
[C---:B------:R-:W-:Y:S02]  /*0b70*/  LEA R30, R5.reuse, R30, 0x6 ;  /* 0x0000001e051e7211 */ /* 0x040fe400078e30ff */
[C---:B------:R-:W-:Y:S02]  /*0b80*/  LEA R28, R5.reuse, R28, 0x6 ;  /* 0x0000001c051c7211 */ /* 0x040fe400078e30ff */
[C---:B------:R-:W-:Y:S02]  /*0b90*/  LEA R26, R5.reuse, R26, 0x6 ;  /* 0x0000001a051a7211 */ /* 0x040fe400078e30ff */
[----:B------:R-:W-:Y:S01]  /*0ba0*/  LEA R24, R5, R24, 0x6 ;  /* 0x0000001805187211 */ /* 0x000fe200078e30ff */
[----:B--2---:R-:W-:Y:S04]  /*0bb0*/  STS [R23], R16 ;  /* 0x0000001017007388 */ /* 0x004fe80000000800 */
[----:B---3--:R-:W-:Y:S01]  /*0bc0*/  STS [R20], R19 ;  /* 0x0000001314007388 */ /* 0x008fe20000000800 */
[----:B------:R-:W-:Y:S06]  /*0bd0*/  BAR.SYNC.DEFER_BLOCKING 0x0 ;  /* 0x0000000000007b1d */ /* 0x000fec0000010000 */
[----:B------:R-:W-:Y:S04]  /*0be0*/  LDS R31, [R22] ;  /* 0x00000000161f7984 */ /* 0x000fe80000000800 */
[----:B------:R-:W0:Y:S04]  /*0bf0*/  LDS.128 R8, [R7] ;  /* 0x0000000007087984 */ /* 0x000e280000000c00 */
[----:B------:R-:W1:Y:S04]  /*0c00*/  LDS R36, [R22+0x40] ;  /* 0x0000400016247984 */ /* 0x000e680000000800 */
[----:B------:R-:W2:Y:S04]  /*0c10*/  LDS R37, [R22+0x80] ;  /* 0x0000800016257984 */ /* 0x000ea80000000800 */
[----:B------:R-:W3:Y:S04]  /*0c20*/  LDS R34, [R22+0xc0] ;  /* 0x0000c00016227984 */ /* 0x000ee80000000800 */
[----:B------:R-:W-:Y:S04]  /*0c30*/  LDS R33, [R22+0x100] ;  /* 0x0001000016217984 */ /* 0x000fe80000000800 */
[----:B------:R-:W4:Y:S04]  /*0c40*/  LDS.128 R12, [R7+0x10] ;  /* 0x00001000070c7984 */ /* 0x000f280000000c00 */
[----:B------:R-:W5:Y:S04]  /*0c50*/  LDS R32, [R22+0x140] ;  /* 0x0001400016207984 */ /* 0x000f680000000800 */
[----:B------:R-:W5:Y:S01]  /*0c60*/  LDS R35, [R22+0x180] ;  /* 0x0001800016237984 */ /* 0x000f620000000800 */
[----:B0-----:R-:W-:-:S03]  /*0c70*/  FFMA R17, R8, R31, R17 ;  /* 0x0000001f08117223 */ /* 0x001fc60000000011 */
[----:B------:R-:W0:Y:S01]  /*0c80*/  LDS R8, [R22+0x1c0] ;  /* 0x0001c00016087984 */ /* 0x000e220000000800 */
[----:B-1----:R-:W-:-:S03]  /*0c90*/  FFMA R36, R36, R9, R17 ;  /* 0x0000000924247223 */ /* 0x002fc60000000011 */
[----:B------:R-:W-:Y:S04]  /*0ca0*/  LDS R31, [R22+0x200] ;  /* 0x00020000161f7984 */ /* 0x000fe80000000800 */
[----:B------:R-:W1:Y:S01]  /*0cb0*/  LDS.128 R16, [R7+0x20] ;  /* 0x0000200007107984 */ /* 0x000e620000000c00 */
[----:B--2---:R-:W-:-:S04]  /*0cc0*/  FFMA R37, R37, R10, R36 ;  /* 0x0000000a25257223 */ /* 0x004fc80000000024 */
[----:B---3--:R-:W-:-:S04]  /*0cd0*/  FFMA R11, R34, R11, R37 ;  /* 0x0000000b220b7223 */ /* 0x008fc80000000025 */
[----:B----4-:R-:W-:Y:S02]  /*0ce0*/  FFMA R11, R12, R33, R11 ;  /* 0x000000210c0b7223 */ /* 0x010fe4000000000b */
[----:B------:R-:W2:Y:S02]  /*0cf0*/  LDS R12, [R22+0x240] ;  /* 0x00024000160c7984 */ /* 0x000ea40000000800 */
[----:B-----5:R-:W-:Y:S02]  /*0d00*/  FFMA R32, R32, R13, R11 ;  /* 0x0000000d20207223 */ /* 0x020fe4000000000b */
[----:B------:R-:W3:Y:S02]  /*0d10*/  LDS R13, [R22+0x280] ;  /* 0x00028000160d7984 */ /* 0x000ee40000000800 */
[----:B------:R-:W-:Y:S02]  /*0d20*/  FFMA R35, R35, R14, R32 ;  /* 0x0000000e23237223 */ /* 0x000fe40000000020 */
[----:B------:R-:W4:Y:S04]  /*0d30*/  LDS R14, [R22+0x2c0] ;  /* 0x0002c000160e7984 */ /* 0x000f280000000800 */
[----:B------:R-:W-:Y:S01]  /*0d40*/  LDS R32, [R22+0x340] ;  /* 0x0003400016207984 */ /* 0x000fe20000000800 */
[----:B0-----:R-:W-:-:S03]  /*0d50*/  FFMA R35, R8, R15, R35 ;  /* 0x0000000f08237223 */ /* 0x001fc60000000023 */
[----:B------:R-:W-:Y:S04]  /*0d60*/  LDS R15, [R22+0x300] ;  /* 0x00030000160f7984 */ /* 0x000fe80000000800 */
[----:B------:R-:W0:Y:S01]  /*0d70*/  LDS.128 R8, [R7+0x30] ;  /* 0x0000300007087984 */ /* 0x000e220000000c00 */
[----:B-1----:R-:W-:-:S03]  /*0d80*/  FFMA R35, R16, R31, R35 ;  /* 0x0000001f10237223 */ /* 0x002fc60000000023 */
[----:B------:R-:W1:Y:S04]  /*0d90*/  LDS R31, [R22+0x380] ;  /* 0x00038000161f7984 */ /* 0x000e680000000800 */
[----:B------:R-:W5:Y:S01]  /*0da0*/  LDS R16, [R22+0x3c0] ;  /* 0x0003c00016107984 */ /* 0x000f620000000800 */
[----:B--2---:R-:W-:-:S04]  /*0db0*/  FFMA R12, R12, R17, R35 ;  /* 0x000000110c0c7223 */ /* 0x004fc80000000023 */
[----:B---3--:R-:W-:-:S04]  /*0dc0*/  FFMA R13, R13, R18, R12 ;  /* 0x000000120d0d7223 */ /* 0x008fc8000000000c */
[----:B----4-:R-:W-:-:S04]  /*0dd0*/  FFMA R13, R14, R19, R13 ;  /* 0x000000130e0d7223 */ /* 0x010fc8000000000d */
[----:B0-----:R-:W-:-:S04]  /*0de0*/  FFMA R13, R8, R15, R13 ;  /* 0x0000000f080d7223 */ /* 0x001fc8000000000d */
[----:B------:R-:W-:-:S04]  /*0df0*/  FFMA R32, R32, R9, R13 ;  /* 0x0000000920207223 */ /* 0x000fc8000000000d */
[----:B-1----:R-:W-:-:S04]  /*0e00*/  FFMA R31, R31, R10, R32 ;  /* 0x0000000a1f1f7223 */ /* 0x002fc80000000020 */
[----:B-----5:R-:W-:Y:S01]  /*0e10*/  FFMA R31, R16, R11, R31 ;  /* 0x0000000b101f7223 */ /* 0x020fe2000000001f */
[----:B------:R-:W-:Y:S06]  /*0e20*/  BAR.SYNC.DEFER_BLOCKING 0x0 ;  /* 0x0000000000007b1d */ /* 0x000fec0000010000 */
[----:B------:R-:W-:Y:S05]  /*0e30*/  @P0 BRA `(.L_x_2) ;  /* 0xfffffff400240947 */ /* 0x000fea000383ffff */
.L_x_1:
[----:B------:R-:W-:-:S13]  /*0e40*/  LOP3.LUT P0, R8, R29, 0x3, RZ, 0xc0, !PT ;  /* 0x000000031d087812 */ /* 0x000fda000780c0ff */
[----:B------:R-:W-:Y:S05]  /*0e50*/  @!P0 BRA `(.L_x_0) ;  /* 0x00000008007c8947 */ /* 0x000fea0003800000 */
[----:B------:R-:W-:Y:S02]  /*0e60*/  ISETP.NE.AND P0, PT, R8, 0x1, PT ;  /* 0x000000010800780c */ /* 0x000fe40003f05270 */
[----:B------:R-:W-:-:S04]  /*0e70*/  LOP3.LUT R29, R29, 0x1, RZ, 0xc0, !PT ;  /* 0x000000011d1d7812 */ /* 0x000fc800078ec0ff */
[----:B------:R-:W-:-:S07]  /*0e80*/  ISETP.NE.U32.AND P1, PT, R29, 0x1, PT ;  /* 0x000000011d00780c */ /* 0x000fce0003f25070 */
[----:B------:R-:W-:Y:S06]  /*0e90*/  @!P0 BRA `(.L_x_3) ;  /* 0x0000000400908947 */ /* 0x000fec0003800000 */
[----:B------:R-:W0:Y:S01]  /*0ea0*/  LDC.64 R22, c[0x0][0x380] ;  /* 0x0000e000ff167b82 */ /* 0x000e220000000a00 */
[C---:B------:R-:W-:Y:S02]  /*0eb0*/  LEA R18, R0.reuse, R3, 0x4 ;  /* 0x0000000300127211 */ /* 0x040fe400078e20ff */
[----:B------:R-:W-:-:S03]  /*0ec0*/  LEA R9, R0, R21, 0x4 ;  /* 0x0000001500097211 */ /* 0x000fc600078e20ff */
[----:B------:R-:W-:Y:S02]  /*0ed0*/  IMAD R13, R18, R5, R4 ;  /* 0x00000005120d7224 */ /* 0x000fe400078e0204 */
[----:B------:R-:W1:Y:S01]  /*0ee0*/  LDC.64 R16, c[0x0][0x388] ;  /* 0x0000e200ff107b82 */ /* 0x000e620000000a00 */
[----:B0-----:R-:W-:-:S05]  /*0ef0*/  IMAD.WIDE R22, R9, 0x4, R22 ;  /* 0x0000000409167825 */ /* 0x001fca00078e0216 */
[----:B------:R-:W2:Y:S01]  /*0f00*/  LDG.E R19, desc[UR8][R22.64] ;  /* 0x0000000816137981 */ /* 0x000ea2000c1e1900 */
[----:B-1----:R-:W-:-:S05]  /*0f10*/  IMAD.WIDE R12, R13, 0x4, R16 ;  /* 0x000000040d0c7825 */ /* 0x002fca00078e0210 */
[----:B------:R-:W3:Y:S01]  /*0f20*/  LDG.E R25, desc[UR8][R12.64] ;  /* 0x000000080c197981 */ /* 0x000ee2000c1e1900 */
[----:B------:R-:W-:-:S04]  /*0f30*/  UIADD3 UR5, UPT, UPT, UR4, 0x400, URZ ;  /* 0x0000040004057890 */ /* 0x000fc8000fffe0ff */
[----:B------:R-:W-:Y:S01]  /*0f40*/  ULEA UR5, UR6, UR5, 0x18 ;  /* 0x0000000506057291 */ /* 0x000fe2000f8ec0ff */
[----:B------:R-:W-:-:S05]  /*0f50*/  LEA R30, R2, R7, 0x2 ;  /* 0x00000007021e7211 */ /* 0x000fca00078e10ff */
[----:B------:R-:W-:-:S04]  /*0f60*/  LEA R20, R2, UR5, 0x2 ;  /* 0x0000000502147c11 */ /* 0x000fc8000f8e10ff */
[----:B------:R-:W-:Y:S02]  /*0f70*/  LEA R32, R3, R20, 0x6 ;  /* 0x0000001403207211 */ /* 0x000fe400078e30ff */
[----:B------:R-:W-:Y:S01]  /*0f80*/  IADD3 R18, PT, PT, R18, 0x10, RZ ;  /* 0x0000001012127810 */ /* 0x000fe20007ffe0ff */
        /* <DEDUP_REMOVED lines=11> */
[----:B------:R-:W5:Y:S04]  /*1040*/  LDS R19, [R20+0x180] ;  /* 0x0001800014137984 */ /* 0x000f680000000800 */
[----:B------:R-:W5:Y:S04]  /*1050*/  LDS R24, [R20+0x1c0] ;  /* 0x0001c00014187984 */ /* 0x000f680000000800 */
[----:B------:R-:W-:Y:S01]  /*1060*/  LDS R36, [R20+0x240] ;  /* 0x0002400014247984 */ /* 0x000fe20000000800 */
[----:B0-----:R-:W-:-:S03]  /*1070*/  FFMA R8, R8, R27, R31 ;  /* 0x0000001b08087223 */ /* 0x001fc6000000001f */
[----:B------:R-:W-:Y:S01]  /*1080*/  LDS R27, [R20+0x200] ;  /* 0x00020000141b7984 */ /* 0x000fe20000000800 */
[----:B-1----:R-:W-:-:S03]  /*1090*/  FFMA R9, R29, R9, R8 ;  /* 0x000000091d097223 */ /* 0x002fc60000000008 */
[----:B------:R-:W-:Y:S01]  /*10a0*/  LDS R29, [R20+0x300] ;  /* 0x00030000141d7984 */ /* 0x000fe20000000800 */
[----:B--2---:R-:W-:-:S03]  /*10b0*/  FFMA R10, R28, R10, R9 ;  /* 0x0000000a1c0a7223 */ /* 0x004fc60000000009 */
[----:B------:R-:W-:Y:S01]  /*10c0*/  LDS R31, [R20+0x380] ;  /* 0x00038000141f7984 */ /* 0x000fe20000000800 */
[----:B---3--:R-:W-:-:S03]  /*10d0*/  FFMA R11, R33, R11, R10 ;  /* 0x0000000b210b7223 */ /* 0x008fc6000000000a */
[----:B------:R-:W-:Y:S04]  /*10e0*/  LDS R33, [R20+0x280] ;  /* 0x0002800014217984 */ /* 0x000fe80000000800 */
[----:B------:R-:W-:Y:S01]  /*10f0*/  LDS R28, [R20+0x3c0] ;  /* 0x0003c000141c7984 */ /* 0x000fe20000000800 */
[----:B----4-:R-:W-:-:S03]  /*1100*/  FFMA R11, R12, R34, R11 ;  /* 0x000000220c0b7223 */ /* 0x010fc6000000000b */
[----:B------:R-:W-:Y:S01]  /*1110*/  LDS R34, [R20+0x2c0] ;  /* 0x0002c00014227984 */ /* 0x000fe20000000800 */
[----:B-----5:R-:W-:Y:S01]  /*1120*/  FFMA R26, R26, R13, R11 ;  /* 0x0000000d1a1a7223 */ /* 0x020fe2000000000b */
[----:B------:R-:W-:Y:S02]  /*1130*/  IMAD R13, R18, R5, R4 ;  /* 0x00000005120d7224 */ /* 0x000fe400078e0204 */
[----:B------:R-:W0:Y:S01]  /*1140*/  LDS.128 R8, [R7+0x20] ;  /* 0x0000200007087984 */ /* 0x000e220000000c00 */
[----:B------:R-:W-:Y:S01]  /*1150*/  FFMA R19, R19, R14, R26 ;  /* 0x0000000e13137223 */ /* 0x000fe2000000001a */
[----:B------:R-:W-:Y:S02]  /*1160*/  IMAD.WIDE R12, R13, 0x4, R16 ;  /* 0x000000040d0c7825 */ /* 0x000fe400078e0210 */
[----:B------:R-:W-:Y:S02]  /*1170*/  LDS R26, [R20+0x340] ;  /* 0x00034000141a7984 */ /* 0x000fe40000000800 */
[----:B------:R-:W-:-:S02]  /*1180*/  FFMA R35, R24, R15, R19 ;  /* 0x0000000f18237223 */ /* 0x000fc40000000013 */
[----:B------:R-:W1:Y:S01]  /*1190*/  LDS.128 R16, [R7+0x30] ;  /* 0x0000300007107984 */ /* 0x000e620000000c00 */
[----:B------:R-:W-:Y:S06]  /*11a0*/  BAR.SYNC.DEFER_BLOCKING 0x0 ;  /* 0x0000000000007b1d */ /* 0x000fec0000010000 */
[----:B------:R-:W2:Y:S04]  /*11b0*/  LDG.E R23, desc[UR8][R22.64+0x40] ;  /* 0x0000400816177981 */ /* 0x000ea8000c1e1900 */
[----:B------:R-:W3:Y:S01]  /*11c0*/  LDG.E R37, desc[UR8][R12.64] ;  /* 0x000000080c257981 */ /* 0x000ee2000c1e1900 */
[----:B0-----:R-:W-:-:S04]  /*11d0*/  FFMA R35, R8, R27, R35 ;  /* 0x0000001b08237223 */ /* 0x001fc80000000023 */
[----:B------:R-:W-:-:S04]  /*11e0*/  FFMA R36, R36, R9, R35 ;  /* 0x0000000924247223 */ /* 0x000fc80000000023 */
[----:B------:R-:W-:-:S04]  /*11f0*/  FFMA R33, R33, R10, R36 ;  /* 0x0000000a21217223 */ /* 0x000fc80000000024 */
[----:B------:R-:W-:-:S04]  /*1200*/  FFMA R33, R34, R11, R33 ;  /* 0x0000000b22217223 */ /* 0x000fc80000000021 */
[----:B-1----:R-:W-:-:S04]  /*1210*/  FFMA R29, R16, R29, R33 ;  /* 0x0000001d101d7223 */ /* 0x002fc80000000021 */
[----:B------:R-:W-:-:S04]  /*1220*/  FFMA R26, R26, R17, R29 ;  /* 0x000000111a1a7223 */ /* 0x000fc8000000001d */
[----:B------:R-:W-:-:S04]  /*1230*/  FFMA R31, R31, R18, R26 ;  /* 0x000000121f1f7223 */ /* 0x000fc8000000001a */
[----:B------:R-:W-:Y:S01]  /*1240*/  FFMA R33, R28, R19, R31 ;  /* 0x000000131c217223 */ /* 0x000fe2000000001f */
        /* <DEDUP_REMOVED lines=14> */
[----:B------:R-:W-:Y:S04]  /*1330*/  LDS R31, [R20+0x200] ;  /* 0x00020000141f7984 */ /* 0x000fe80000000800 */
[----:B------:R-:W5:Y:S01]  /*1340*/  LDS.128 R16, [R7+0x20] ;  /* 0x0000200007107984 */ /* 0x000f620000000c00 */
[----:B0-----:R-:W-:-:S03]  /*1350*/  FFMA R25, R12, R25, R33 ;  /* 0x000000190c197223 */ /* 0x001fc60000000021 */
[----:B------:R-:W0:Y:S01]  /*1360*/  LDS R28, [R20+0x240] ;  /* 0x00024000141c7984 */ /* 0x000e220000000800 */
[----:B-1----:R-:W-:-:S03]  /*1370*/  FFMA R24, R24, R13, R25 ;  /* 0x0000000d18187223 */ /* 0x002fc60000000019 */
[----:B------:R-:W1:Y:S01]  /*1380*/  LDS R25, [R20+0x280] ;  /* 0x0002800014197984 */ /* 0x000e620000000800 */
[----:B--2---:R-:W-:-:S03]  /*1390*/  FFMA R27, R27, R14, R24 ;  /* 0x0000000e1b1b7223 */ /* 0x004fc60000000018 */
[----:B------:R-:W2:Y:S01]  /*13a0*/  LDS R24, [R20+0x2c0] ;  /* 0x0002c00014187984 */ /* 0x000ea20000000800 */
[----:B---3--:R-:W-:-:S03]  /*13b0*/  FFMA R33, R22, R15, R27 ;  /* 0x0000000f16217223 */ /* 0x008fc6000000001b */
[----:B------:R-:W-:Y:S04]  /*13c0*/  LDS R27, [R20+0x300] ;  /* 0x00030000141b7984 */ /* 0x000fe80000000800 */
[----:B------:R-:W3:Y:S01]  /*13d0*/  LDS.128 R12, [R7+0x30] ;  /* 0x00003000070c7984 */ /* 0x000ee20000000c00 */
[----:B----4-:R-:W-:-:S03]  /*13e0*/  FFMA R33, R8, R23, R33 ;  /* 0x0000001708217223 */ /* 0x010fc60000000021 */
[----:B------:R-:W4:Y:S04]  /*13f0*/  LDS R22, [R20+0x340] ;  /* 0x0003400014167984 */ /* 0x000f280000000800 */
[----:B------:R-:W4:Y:S01]  /*1400*/  LDS R23, [R20+0x380] ;  /* 0x0003800014177984 */ /* 0x000f220000000800 */
[----:B-----5:R-:W-:-:S03]  /*1410*/  FFMA R30, R30, R9, R33 ;  /* 0x000000091e1e7223 */ /* 0x020fc60000000021 */
[----:B------:R-:W5:Y:S01]  /*1420*/  LDS R8, [R20+0x3c0] ;  /* 0x0003c00014087984 */ /* 0x000f620000000800 */
[----:B------:R-:W-:-:S04]  /*1430*/  FFMA R29, R29, R10, R30 ;  /* 0x0000000a1d1d7223 */ /* 0x000fc8000000001e */
[----:B------:R-:W-:-:S04]  /*1440*/  FFMA R11, R26, R11, R29 ;  /* 0x0000000b1a0b7223 */ /* 0x000fc8000000001d */
[----:B------:R-:W-:-:S04]  /*1450*/  FFMA R11, R16, R31, R11 ;  /* 0x0000001f100b7223 */ /* 0x000fc8000000000b */
[----:B0-----:R-:W-:-:S04]  /*1460*/  FFMA R28, R28, R17, R11 ;  /* 0x000000111c1c7223 */ /* 0x001fc8000000000b */
[----:B-1----:R-:W-:-:S04]  /*1470*/  FFMA R25, R25, R18, R28 ;  /* 0x0000001219197223 */ /* 0x002fc8000000001c */
[----:B--2---:R-:W-:-:S04]  /*1480*/  FFMA R19, R24, R19, R25 ;  /* 0x0000001318137223 */ /* 0x004fc80000000019 */
[----:B---3--:R-:W-:-:S04]  /*1490*/  FFMA R19, R12, R27, R19 ;  /* 0x0000001b0c137223 */ /* 0x008fc80000000013 */
[----:B----4-:R-:W-:-:S04]  /*14a0*/  FFMA R22, R22, R13, R19 ;  /* 0x0000000d16167223 */ /* 0x010fc80000000013 */
[----:B------:R-:W-:-:S04]  /*14b0*/  FFMA R23, R23, R14, R22 ;  /* 0x0000000e17177223 */ /* 0x000fc80000000016 */
[----:B-----5:R-:W-:Y:S01]  /*14c0*/  FFMA R31, R8, R15, R23 ;  /* 0x0000000f081f7223 */ /* 0x020fe20000000017 */
[----:B------:R-:W-:Y:S06]  /*14d0*/  BAR.SYNC.DEFER_BLOCKING 0x0 ;  /* 0x0000000000007b1d */ /* 0x000fec0000010000 */
.L_x_3:
[----:B------:R-:W-:Y:S05]  /*14e0*/  @P1 BRA `(.L_x_0) ;  /* 0x0000000000d81947 */ /* 0x000fea0003800000 */
[----:B------:R-:W0:Y:S01]  /*14f0*/  LDC.64 R8, c[0x0][0x380] ;  /* 0x0000e000ff087b82 */ /* 0x000e220000000a00 */
[C---:B------:R-:W-:Y:S02]  /*1500*/  LEA R10, R0.reuse, R3, 0x4 ;  /* 0x00000003000a7211 */ /* 0x040fe400078e20ff */
[----:B------:R-:W-:-:S03]  /*1510*/  LEA R21, R0, R21, 0x4 ;  /* 0x0000001500157211 */ /* 0x000fc600078e20ff */
[----:B------:R-:W-:Y:S02]  /*1520*/  IMAD R11, R10, R5, R4 ;  /* 0x000000050a0b7224 */ /* 0x000fe400078e0204 */
[----:B------:R-:W1:Y:S01]  /*1530*/  LDC.64 R12, c[0x0][0x388] ;  /* 0x0000e200ff0c7b82 */ /* 0x000e620000000a00 */
[----:B0-----:R-:W-:-:S05]  /*1540*/  IMAD.WIDE R8, R21, 0x4, R8 ;  /* 0x0000000415087825 */ /* 0x001fca00078e0208 */
[----:B------:R-:W2:Y:S01]  /*1550*/  LDG.E R14, desc[UR8][R8.64] ;  /* 0x00000008080e7981 */ /* 0x000ea2000c1e1900 */
[----:B-1----:R-:W-:-:S06]  /*1560*/  IMAD.WIDE R12, R11, 0x4, R12 ;  /* 0x000000040b0c7825 */ /* 0x002fcc00078e020c */
[----:B------:R-:W3:Y:S01]  /*1570*/  LDG.E R12, desc[UR8][R12.64] ;  /* 0x000000080c0c7981 */ /* 0x000ee2000c1e1900 */
[----:B------:R-:W-:-:S04]  /*1580*/  UIADD3 UR4, UPT, UPT, UR4, 0x400, URZ ;  /* 0x0000040004047890 */ /* 0x000fc8000fffe0ff */
[----:B------:R-:W-:Y:S01]  /*1590*/  ULEA UR4, UR6, UR4, 0x18 ;  /* 0x0000000406047291 */ /* 0x000fe2000f8ec0ff */
[----:B------:R-:W-:-:S05]  /*15a0*/  LEA R15, R2, R7, 0x2 ;  /* 0x00000007020f7211 */ /* 0x000fca00078e10ff */
[----:B------:R-:W-:-:S04]  /*15b0*/  LEA R0, R2, UR4, 0x2 ;  /* 0x0000000402007c11 */ /* 0x000fc8000f8e10ff */
        /* <DEDUP_REMOVED lines=26> */
[----:B------:R-:W4:Y:S01]  /*1760*/  LDS R10, [R0+0x340] ;  /* 0x00034000000a7984 */ /* 0x000f220000000800 */
[----:B-----5:R-:W-:-:S03]  /*1770*/  FFMA R2, R2, R17, R3 ;  /* 0x0000001102027223 */ /* 0x020fc60000000003 */
[----:B------:R-:W5:Y:S04]  /*1780*/  LDS R16, [R0+0x380] ;  /* 0x0003800000107984 */ /* 0x000f680000000800 */
        /* <DEDUP_REMOVED lines=9> */
[----:B-----5:R-:W-:-:S04]  /*1820*/  FFMA R16, R16, R30, R9 ;  /* 0x0000001e10107223 */ /* 0x020fc80000000009 */
[----:B------:R-:W-:Y:S01]  /*1830*/  FFMA R31, R3, R31, R16 ;  /* 0x0000001f031f7223 */ /* 0x000fe20000000010 */
[----:B------:R-:W-:Y:S06]  /*1840*/  BAR.SYNC.DEFER_BLOCKING 0x0 ;  /* 0x0000000000007b1d */ /* 0x000fec0000010000 */
.L_x_0:
[----:B------:R-:W0:Y:S01]  /*1850*/  LDC.64 R2, c[0x0][0x390] ;  /* 0x0000e400ff027b82 */ /* 0x000e220000000a00 */
[----:B------:R-:W-:-:S04]  /*1860*/  IMAD R5, R6, R5, R4 ;  /* 0x0000000506057224 */ /* 0x000fc800078e0204 */
[----:B0-----:R-:W-:-:S05]  /*1870*/  IMAD.WIDE R2, R5, 0x4, R2 ;  /* 0x0000000405027825 */ /* 0x001fca00078e0202 */
[----:B------:R-:W-:Y:S01]  /*1880*/  STG.E desc[UR8][R2.64], R31 ;  /* 0x0000001f02007986 */ /* 0x000fe2000c101908 */
[----:B------:R-:W-:Y:S05]  /*1890*/  EXIT ;  /* 0x000000000000794d */ /* 0x000fea0003800000 */
.L_x_4:
[----:B------:R-:W-:-:S00]  /*18a0*/  BRA `(.L_x_4) ;  /* 0xfffffffc00fc7947 */ /* 0x000fc0000383ffff */
[----:B------:R-:W-:-:S00]  /*18b0*/  NOP ;  /* 0x0000000000007918 */ /* 0x000fc00000000000 */
        /* <DEDUP_REMOVED lines=12> */
.L_x_5:


//--------------------- .nv.shared._Z12matmulkernelPfS_S_i --------------------------
	.section	.nv.shared._Z12matmulkernelPfS_S_i,"aw",@nobits
	.sectionflags	@""
	.align	4
.nv.shared._Z12matmulkernelPfS_S_i:
	.zero		3072


//--------------------- .nv.shared.reserved.0     --------------------------
	.section	.nv.shared.reserved.0,"aw",@nobits
	.weak		__nv_reservedSMEM_offset_0_alias
	.size		__nv_reservedSMEM_offset_0_alias, 0, 64
	.other		__nv_reservedSMEM_offset_0_alias,@"STO_CUDA_RESERVED_SHARED STV_DEFAULT"
__nv_reservedSMEM_offset_0_alias:
	.zero		0
	.zero		64


//--------------------- .nv.constant0._Z12matmulkernelPfS_S_i --------------------------
	.section	.nv.constant0._Z12matmulkernelPfS_S_i,"a",@progbits
	.sectionflags	@""
	.align	4
.nv.constant0._Z12matmulkernelPfS_S_i:
	.zero		924


//--------------------- SYMBOLS --------------------------

	.type		.nv.reservedSmem.offset0,@object
	.size		.nv.reservedSmem.offset0,0x4
	.type		.nv.reservedSmem.cap,@object
	.size		.nv.reservedSmem.cap,0x4
